//
// Generated by NVIDIA NVVM Compiler
//
// Compiler Build ID: CL-36424714
// Cuda compilation tools, release 13.0, V13.0.88
// Based on NVVM 20.0.0
//

.version 9.0
.target sm_100
.address_size 64

	// .globl	_Z9calc_freqPiPc

.visible .entry _Z9calc_freqPiPc(
	.param .u64 .ptr .align 1 _Z9calc_freqPiPc_param_0,
	.param .u64 .ptr .align 1 _Z9calc_freqPiPc_param_1
)
{
	.reg .pred 	%p<2>;
	.reg .b16 	%rs<4>;
	.reg .b32 	%r<9>;
	.reg .b64 	%rd<9>;

	ld.param.u64 	%rd1, [_Z9calc_freqPiPc_param_0];
	ld.param.u64 	%rd2, [_Z9calc_freqPiPc_param_1];
	cvta.to.global.u64 	%rd3, %rd2;
	mov.u32 	%r1, %ctaid.x;
	mov.u32 	%r2, %ntid.x;
	mov.u32 	%r3, %tid.x;
	mad.lo.s32 	%r4, %r1, %r2, %r3;
	cvt.s64.s32 	%rd4, %r4;
	add.s64 	%rd5, %rd3, %rd4;
	ld.global.u8 	%rs1, [%rd5];
	add.s16 	%rs2, %rs1, -97;
	and.b16  	%rs3, %rs2, 255;
	setp.gt.u16 	%p1, %rs3, 25;
	@%p1 bra 	$L__BB0_2;
	cvta.to.global.u64 	%rd6, %rd1;
	cvt.u32.u16 	%r5, %rs1;
	and.b32  	%r6, %r5, 255;
	mul.wide.u32 	%rd7, %r6, 4;
	add.s64 	%rd8, %rd6, %rd7;
	ld.global.u32 	%r7, [%rd8+-388];
	add.s32 	%r8, %r7, 1;
	st.global.u32 	[%rd8+-388], %r8;
$L__BB0_2:
	ret;

}
	// .globl	_Z8compressPcS_S_S_
.visible .entry _Z8compressPcS_S_S_(
	.param .u64 .ptr .align 1 _Z8compressPcS_S_S__param_0,
	.param .u64 .ptr .align 1 _Z8compressPcS_S_S__param_1,
	.param .u64 .ptr .align 1 _Z8compressPcS_S_S__param_2,
	.param .u64 .ptr .align 1 _Z8compressPcS_S_S__param_3
)
{


	ret;

}


// ===== COMPILED SASS (sm_100) =====

	.target	sm_100

	.elftype	@"ET_EXEC"


//--------------------- .note.nv.tkinfo           --------------------------
	.section	.note.nv.tkinfo,"",@"SHT_NOTE"
	.sectionflags	@"SHF_NOTE_NV_TKINFO"
	.tkinfo
        /*0018*/ 	.word	0x00000002
        /*0030*/ 	.string	""
        /*0030*/ 	.string	"ptxas"
        /*0030*/ 	.string	"Cuda compilation tools, release 13.0, V13.0.88"
        /*0030*/ 	.string	"Build cuda_13.0.r13.0/compiler.36424714_0"
        /*0030*/ 	.string	"-arch sm_100 -m 64 "



//--------------------- .note.nv.cuinfo           --------------------------
	.section	.note.nv.cuinfo,"",@"SHT_NOTE"
	.sectionflags	@"SHF_NOTE_NV_CUINFO"
        /*0018*/ 	.short	0x0002
        /*001a*/ 	.short	0x0064
        /*001c*/ 	.short	0x0082
	.zero		2


//--------------------- .nv.info                  --------------------------
	.section	.nv.info,"",@"SHT_CUDA_INFO"
	.align	4


	//----- nvinfo : EIATTR_REGCOUNT
	.align		4
        /*0000*/ 	.byte	0x04, 0x2f
        /*0002*/ 	.short	(.L_1 - .L_0)
	.align		4
.L_0:
        /*0004*/ 	.word	index@(_Z9calc_freqPiPc)
        /*0008*/ 	.word	0x00000008


	//----- nvinfo : EIATTR_FRAME_SIZE
	.align		4
.L_1:
        /*000c*/ 	.byte	0x04, 0x11
        /*000e*/ 	.short	(.L_3 - .L_2)
	.align		4
.L_2:
        /*0010*/ 	.word	index@(_Z9calc_freqPiPc)
        /*0014*/ 	.word	0x00000000


	//----- nvinfo : EIATTR_REGCOUNT
	.align		4
.L_3:
        /*0018*/ 	.byte	0x04, 0x2f
        /*001a*/ 	.short	(.L_5 - .L_4)
	.align		4
.L_4:
        /*001c*/ 	.word	index@(_Z8compressPcS_S_S_)
        /*0020*/ 	.word	0x00000004


	//----- nvinfo : EIATTR_FRAME_SIZE
	.align		4
.L_5:
        /*0024*/ 	.byte	0x04, 0x11
        /*0026*/ 	.short	(.L_7 - .L_6)
	.align		4
.L_6:
        /*0028*/ 	.word	index@(_Z8compressPcS_S_S_)
        /*002c*/ 	.word	0x00000000


	//----- nvinfo : EIATTR_MIN_STACK_SIZE
	.align		4
.L_7:
        /*0030*/ 	.byte	0x04, 0x12
        /*0032*/ 	.short	(.L_9 - .L_8)
	.align		4
.L_8:
        /*0034*/ 	.word	index@(_Z8compressPcS_S_S_)
        /*0038*/ 	.word	0x00000000


	//----- nvinfo : EIATTR_MIN_STACK_SIZE
	.align		4
.L_9:
        /*003c*/ 	.byte	0x04, 0x12
        /*003e*/ 	.short	(.L_11 - .L_10)
	.align		4
.L_10:
        /*0040*/ 	.word	index@(_Z9calc_freqPiPc)
        /*0044*/ 	.word	0x00000000
.L_11:


//--------------------- .nv.compat                --------------------------
	.section	.nv.compat,"",@"SHT_CUDA_COMPAT_INFO"
	.align	4
        /*0000*/ 	.byte	0x02, 0x09, 0x00, 0x00, 0x02, 0x02, 0x01, 0x00, 0x02, 0x05, 0x05, 0x00, 0x03, 0x07, 0x01, 0x01
        /*0010*/ 	.byte	0x02, 0x03, 0x00, 0x00, 0x02, 0x06, 0x01, 0x00, 0x04, 0x0b, 0x08, 0x00, 0x09, 0x00, 0x00, 0x00
        /*0020*/ 	.byte	0x00, 0x00, 0x00, 0x00


//--------------------- .nv.info._Z8compressPcS_S_S_ --------------------------
	.section	.nv.info._Z8compressPcS_S_S_,"",@"SHT_CUDA_INFO"
	.sectionflags	@""
	.align	4


	//----- nvinfo : EIATTR_CUDA_API_VERSION
	.align		4
        /*0000*/ 	.byte	0x04, 0x37
        /*0002*/ 	.short	(.L_13 - .L_12)
.L_12:
        /*0004*/ 	.word	0x00000082


	//----- nvinfo : EIATTR_KPARAM_INFO
	.align		4
.L_13:
        /*0008*/ 	.byte	0x04, 0x17
        /*000a*/ 	.short	(.L_15 - .L_14)
.L_14:
        /*000c*/ 	.word	0x00000000
        /*0010*/ 	.short	0x0003
        /*0012*/ 	.short	0x0018
        /*0014*/ 	.byte	0x00, 0xf5, 0x21, 0x00


	//----- nvinfo : EIATTR_KPARAM_INFO
	.align		4
.L_15:
        /*0018*/ 	.byte	0x04, 0x17
        /*001a*/ 	.short	(.L_17 - .L_16)
.L_16:
        /*001c*/ 	.word	0x00000000
        /*0020*/ 	.short	0x0002
        /*0022*/ 	.short	0x0010
        /*0024*/ 	.byte	0x00, 0xf5, 0x21, 0x00


	//----- nvinfo : EIATTR_KPARAM_INFO
	.align		4
.L_17:
        /*0028*/ 	.byte	0x04, 0x17
        /*002a*/ 	.short	(.L_19 - .L_18)
.L_18:
        /*002c*/ 	.word	0x00000000
        /*0030*/ 	.short	0x0001
        /*0032*/ 	.short	0x0008
        /*0034*/ 	.byte	0x00, 0xf5, 0x21, 0x00


	//----- nvinfo : EIATTR_KPARAM_INFO
	.align		4
.L_19:
        /*0038*/ 	.byte	0x04, 0x17
        /*003a*/ 	.short	(.L_21 - .L_20)
.L_20:
        /*003c*/ 	.word	0x00000000
        /*0040*/ 	.short	0x0000
        /*0042*/ 	.short	0x0000
        /*0044*/ 	.byte	0x00, 0xf5, 0x21, 0x00


	//----- nvinfo : EIATTR_SPARSE_MMA_MASK
	.align		4
.L_21:
        /*0048*/ 	.byte	0x03, 0x50
        /*004a*/ 	.short	0x0000


	//----- nvinfo : EIATTR_MAXREG_COUNT
	.align		4
        /*004c*/ 	.byte	0x03, 0x1b
        /*004e*/ 	.short	0x00ff


	//----- nvinfo : EIATTR_MERCURY_ISA_VERSION
	.align		4
        /*0050*/ 	.byte	0x03, 0x5f
        /*0052*/ 	.short	0x0101


	//----- nvinfo : EIATTR_VRC_CTA_INIT_COUNT
	.align		4
        /*0054*/ 	.byte	0x02, 0x4a
	.zero		1
	.zero		1


	//----- nvinfo : EIATTR_EXIT_INSTR_OFFSETS
	.align		4
        /*0058*/ 	.byte	0x04, 0x1c
        /*005a*/ 	.short	(.L_23 - .L_22)


	//   ....[0]....
.L_22:
        /*005c*/ 	.word	0x00000010


	//----- nvinfo : EIATTR_CBANK_PARAM_SIZE
	.align		4
.L_23:
        /*0060*/ 	.byte	0x03, 0x19
        /*0062*/ 	.short	0x0020


	//----- nvinfo : EIATTR_PARAM_CBANK
	.align		4
        /*0064*/ 	.byte	0x04, 0x0a
        /*0066*/ 	.short	(.L_25 - .L_24)
	.align		4
.L_24:
        /*0068*/ 	.word	index@(.nv.constant0._Z8compressPcS_S_S_)
        /*006c*/ 	.short	0x0380
        /*006e*/ 	.short	0x0020


	//----- nvinfo : EIATTR_SW_WAR
	.align		4
.L_25:
        /*0070*/ 	.byte	0x04, 0x36
        /*0072*/ 	.short	(.L_27 - .L_26)
.L_26:
        /*0074*/ 	.word	0x00000008
.L_27:


//--------------------- .nv.info._Z9calc_freqPiPc --------------------------
	.section	.nv.info._Z9calc_freqPiPc,"",@"SHT_CUDA_INFO"
	.sectionflags	@""
	.align	4


	//----- nvinfo : EIATTR_CUDA_API_VERSION
	.align		4
        /*0000*/ 	.byte	0x04, 0x37
        /*0002*/ 	.short	(.L_29 - .L_28)
.L_28:
        /*0004*/ 	.word	0x00000082


	//----- nvinfo : EIATTR_KPARAM_INFO
	.align		4
.L_29:
        /*0008*/ 	.byte	0x04, 0x17
        /*000a*/ 	.short	(.L_31 - .L_30)
.L_30:
        /*000c*/ 	.word	0x00000000
        /*0010*/ 	.short	0x0001
        /*0012*/ 	.short	0x0008
        /*0014*/ 	.byte	0x00, 0xf5, 0x21, 0x00


	//----- nvinfo : EIATTR_KPARAM_INFO
	.align		4
.L_31:
        /*0018*/ 	.byte	0x04, 0x17
        /*001a*/ 	.short	(.L_33 - .L_32)
.L_32:
        /*001c*/ 	.word	0x00000000
        /*0020*/ 	.short	0x0000
        /*0022*/ 	.short	0x0000
        /*0024*/ 	.byte	0x00, 0xf5, 0x21, 0x00


	//----- nvinfo : EIATTR_SPARSE_MMA_MASK
	.align		4
.L_33:
        /*0028*/ 	.byte	0x03, 0x50
        /*002a*/ 	.short	0x0000


	//----- nvinfo : EIATTR_MAXREG_COUNT
	.align		4
        /*002c*/ 	.byte	0x03, 0x1b
        /*002e*/ 	.short	0x00ff


	//----- nvinfo : EIATTR_MERCURY_ISA_VERSION
	.align		4
        /*0030*/ 	.byte	0x03, 0x5f
        /*0032*/ 	.short	0x0101


	//----- nvinfo : EIATTR_VRC_CTA_INIT_COUNT
	.align		4
        /*0034*/ 	.byte	0x02, 0x4a
	.zero		1
	.zero		1


	//----- nvinfo : EIATTR_EXIT_INSTR_OFFSETS
	.align		4
        /*0038*/ 	.byte	0x04, 0x1c
        /*003a*/ 	.short	(.L_35 - .L_34)


	//   ....[0]....
.L_34:
        /*003c*/ 	.word	0x000000d0


	//   ....[1]....
        /*0040*/ 	.word	0x00000130


	//----- nvinfo : EIATTR_CBANK_PARAM_SIZE
	.align		4
.L_35:
        /*0044*/ 	.byte	0x03, 0x19
        /*0046*/ 	.short	0x0010


	//----- nvinfo : EIATTR_PARAM_CBANK
	.align		4
        /*0048*/ 	.byte	0x04, 0x0a
        /*004a*/ 	.short	(.L_37 - .L_36)
	.align		4
.L_36:
        /*004c*/ 	.word	index@(.nv.constant0._Z9calc_freqPiPc)
        /*0050*/ 	.short	0x0380
        /*0052*/ 	.short	0x0010


	//----- nvinfo : EIATTR_SW_WAR
	.align		4
.L_37:
        /*0054*/ 	.byte	0x04, 0x36
        /*0056*/ 	.short	(.L_39 - .L_38)
.L_38:
        /*0058*/ 	.word	0x00000008
.L_39:


//--------------------- .nv.callgraph             --------------------------
	.section	.nv.callgraph,"",@"SHT_CUDA_CALLGRAPH"
	.align	4
	.sectionentsize	8
	.align		4
        /*0000*/ 	.word	0x00000000
	.align		4
        /*0004*/ 	.word	0xffffffff
	.align		4
        /*0008*/ 	.word	0x00000000
	.align		4
        /*000c*/ 	.word	0xfffffffe
	.align		4
        /*0010*/ 	.word	0x00000000
	.align		4
        /*0014*/ 	.word	0xfffffffd
	.align		4
        /*0018*/ 	.word	0x00000000
	.align		4
        /*001c*/ 	.word	0xfffffffc


//--------------------- .text._Z8compressPcS_S_S_ --------------------------
	.section	.text._Z8compressPcS_S_S_,"ax",@progbits
	.align	128
        .global         _Z8compressPcS_S_S_
        .type           _Z8compressPcS_S_S_,@function
        .size           _Z8compressPcS_S_S_,(.L_x_2 - _Z8compressPcS_S_S_)
        .other          _Z8compressPcS_S_S_,@"STO_CUDA_ENTRY STV_DEFAULT"
_Z8compressPcS_S_S_:
.text._Z8compressPcS_S_S_:
[----:B------:R-:W-:Y:S01]  /*0000*/  LDC R1, c[0x0][0x37c] ;  /* 0x0000df00ff017b82 */ /* 0x000fe20000000800 */
[----:B------:R-:W-:Y:S05]  /*0010*/  EXIT ;  /* 0x000000000000794d */ /* 0x000fea0003800000 */
.L_x_0:
[----:B------:R-:W-:-:S00]  /*0020*/  BRA `(.L_x_0) ;  /* 0xfffffffc00fc7947 */ /* 0x000fc0000383ffff */
[----:B------:R-:W-:-:S00]  /*0030*/  NOP ;  /* 0x0000000000007918 */ /* 0x000fc00000000000 */
        /* <DEDUP_REMOVED lines=12> */
.L_x_2:


//--------------------- .text._Z9calc_freqPiPc    --------------------------
	.section	.text._Z9calc_freqPiPc,"ax",@progbits
	.align	128
        .global         _Z9calc_freqPiPc
        .type           _Z9calc_freqPiPc,@function
        .size           _Z9calc_freqPiPc,(.L_x_3 - _Z9calc_freqPiPc)
        .other          _Z9calc_freqPiPc,@"STO_CUDA_ENTRY STV_DEFAULT"
_Z9calc_freqPiPc:
.text._Z9calc_freqPiPc:
[----:B------:R-:W-:Y:S01]  /*0000*/  LDC R1, c[0x0][0x37c] ;  /* 0x0000df00ff017b82 */ /* 0x000fe20000000800 */
[----:B------:R-:W0:Y:S07]  /*0010*/  S2R R3, SR_TID.X ;  /* 0x0000000000037919 */ /* 0x000e2e0000002100 */
[----:B------:R-:W0:Y:S01]  /*0020*/  S2UR UR6, SR_CTAID.X ;  /* 0x00000000000679c3 */ /* 0x000e220000002500 */
[----:B------:R-:W1:Y:S01]  /*0030*/  LDCU.64 UR8, c[0x0][0x388] ;  /* 0x00007100ff0877ac */ /* 0x000e620008000a00 */
[----:B------:R-:W2:Y:S06]  /*0040*/  LDCU.64 UR4, c[0x0][0x358] ;  /* 0x00006b00ff0477ac */ /* 0x000eac0008000a00 */
[----:B------:R-:W0:Y:S02]  /*0050*/  LDC R0, c[0x0][0x360] ;  /* 0x0000d800ff007b82 */ /* 0x000e240000000800 */
[----:B0-----:R-:W-:-:S05]  /*0060*/  IMAD R0, R0, UR6, R3 ;  /* 0x0000000600007c24 */ /* 0x001fca000f8e0203 */
[----:B-1----:R-:W-:-:S04]  /*0070*/  IADD3 R2, P0, PT, R0, UR8, RZ ;  /* 0x0000000800027c10 */ /* 0x002fc8000ff1e0ff */
[----:B------:R-:W-:-:S05]  /*0080*/  LEA.HI.X.SX32 R3, R0, UR9, 0x1, P0 ;  /* 0x0000000900037c11 */ /* 0x000fca00080f0eff */
[----:B--2---:R-:W2:Y:S02]  /*0090*/  LDG.E.U8 R5, desc[UR4][R2.64] ;  /* 0x0000000402057981 */ /* 0x004ea4000c1e1100 */
[----:B--2---:R-:W-:-:S05]  /*00a0*/  VIADD R0, R5, 0xffffff9f ;  /* 0xffffff9f05007836 */ /* 0x004fca0000000000 */
[----:B------:R-:W-:-:S04]  /*00b0*/  LOP3.LUT R0, R0, 0xff, RZ, 0xc0, !PT ;  /* 0x000000ff00007812 */ /* 0x000fc800078ec0ff */
[----:B------:R-:W-:-:S13]  /*00c0*/  ISETP.GT.U32.AND P0, PT, R0, 0x19, PT ;  /* 0x000000190000780c */ /* 0x000fda0003f04070 */
[----:B------:R-:W-:Y:S05]  /*00d0*/  @P0 EXIT ;  /* 0x000000000000094d */ /* 0x000fea0003800000 */
[----:B------:R-:W0:Y:S02]  /*00e0*/  LDC.64 R2, c[0x0][0x380] ;  /* 0x0000e000ff027b82 */ /* 0x000e240000000a00 */
[----:B0-----:R-:W-:-:S05]  /*00f0*/  IMAD.WIDE.U32 R2, R5, 0x4, R2 ;  /* 0x0000000405027825 */ /* 0x001fca00078e0002 */
[----:B------:R-:W2:Y:S02]  /*0100*/  LDG.E R0, desc[UR4][R2.64+-0x184] ;  /* 0xfffe7c0402007981 */ /* 0x000ea4000c1e1900 */
[----:B--2---:R-:W-:-:S05]  /*0110*/  VIADD R5, R0, 0x1 ;  /* 0x0000000100057836 */ /* 0x004fca0000000000 */
[----:B------:R-:W-:Y:S01]  /*0120*/  STG.E desc[UR4][R2.64+-0x184], R5 ;  /* 0xfffe7c0502007986 */ /* 0x000fe2000c101904 */
[----:B------:R-:W-:Y:S05]  /*0130*/  EXIT ;  /* 0x000000000000794d */ /* 0x000fea0003800000 */
.L_x_1:
        /* <DEDUP_REMOVED lines=12> */
.L_x_3:


//--------------------- .nv.shared.reserved.0     --------------------------
	.section	.nv.shared.reserved.0,"aw",@nobits
	.weak		__nv_reservedSMEM_offset_0_alias
	.size		__nv_reservedSMEM_offset_0_alias, 0, 64
	.other		__nv_reservedSMEM_offset_0_alias,@"STO_CUDA_RESERVED_SHARED STV_DEFAULT"
__nv_reservedSMEM_offset_0_alias:
	.zero		0
	.zero		64


//--------------------- .nv.constant0._Z8compressPcS_S_S_ --------------------------
	.section	.nv.constant0._Z8compressPcS_S_S_,"a",@progbits
	.sectionflags	@""
	.align	4
.nv.constant0._Z8compressPcS_S_S_:
	.zero		928


//--------------------- .nv.constant0._Z9calc_freqPiPc --------------------------
	.section	.nv.constant0._Z9calc_freqPiPc,"a",@progbits
	.sectionflags	@""
	.align	4
.nv.constant0._Z9calc_freqPiPc:
	.zero		912


//--------------------- SYMBOLS --------------------------

	.type		.nv.reservedSmem.offset0,@object
	.size		.nv.reservedSmem.offset0,0x4
